//
// Generated by NVIDIA NVVM Compiler
//
// Compiler Build ID: CL-36424714
// Cuda compilation tools, release 13.0, V13.0.88
// Based on NVVM 20.0.0
//

.version 9.0
.target sm_100
.address_size 64

	// .globl	_Z24cuda_flatten_tree_searchiPiS_S_S_S_

.visible .entry _Z24cuda_flatten_tree_searchiPiS_S_S_S_(
	.param .u32 _Z24cuda_flatten_tree_searchiPiS_S_S_S__param_0,
	.param .u64 .ptr .align 1 _Z24cuda_flatten_tree_searchiPiS_S_S_S__param_1,
	.param .u64 .ptr .align 1 _Z24cuda_flatten_tree_searchiPiS_S_S_S__param_2,
	.param .u64 .ptr .align 1 _Z24cuda_flatten_tree_searchiPiS_S_S_S__param_3,
	.param .u64 .ptr .align 1 _Z24cuda_flatten_tree_searchiPiS_S_S_S__param_4,
	.param .u64 .ptr .align 1 _Z24cuda_flatten_tree_searchiPiS_S_S_S__param_5
)
{
	.reg .pred 	%p<7>;
	.reg .b32 	%r<18>;
	.reg .b64 	%rd<29>;

	ld.param.u32 	%r9, [_Z24cuda_flatten_tree_searchiPiS_S_S_S__param_0];
	ld.param.u64 	%rd7, [_Z24cuda_flatten_tree_searchiPiS_S_S_S__param_1];
	ld.param.u64 	%rd10, [_Z24cuda_flatten_tree_searchiPiS_S_S_S__param_2];
	ld.param.u64 	%rd8, [_Z24cuda_flatten_tree_searchiPiS_S_S_S__param_3];
	ld.param.u64 	%rd9, [_Z24cuda_flatten_tree_searchiPiS_S_S_S__param_4];
	ld.param.u64 	%rd11, [_Z24cuda_flatten_tree_searchiPiS_S_S_S__param_5];
	cvta.to.global.u64 	%rd1, %rd11;
	cvta.to.global.u64 	%rd2, %rd10;
	mov.u32 	%r10, %ntid.x;
	mov.u32 	%r11, %ctaid.x;
	mov.u32 	%r12, %tid.x;
	mad.lo.s32 	%r1, %r10, %r11, %r12;
	setp.ge.s32 	%p1, %r1, %r9;
	@%p1 bra 	$L__BB0_10;
	cvta.to.global.u64 	%rd12, %rd7;
	ld.global.u32 	%r16, [%rd2];
	mul.wide.s32 	%rd13, %r1, 4;
	add.s64 	%rd14, %rd12, %rd13;
	ld.global.u32 	%r3, [%rd14];
	setp.eq.s32 	%p2, %r16, %r3;
	@%p2 bra 	$L__BB0_9;
	cvta.to.global.u64 	%rd3, %rd8;
	cvta.to.global.u64 	%rd4, %rd9;
	mov.b64 	%rd28, 0;
$L__BB0_3:
	setp.ge.s32 	%p3, %r16, %r3;
	@%p3 bra 	$L__BB0_6;
	shl.b64 	%rd20, %rd28, 2;
	add.s64 	%rd21, %rd4, %rd20;
	ld.global.u32 	%r17, [%rd21];
	setp.ne.s32 	%p5, %r17, -1;
	@%p5 bra 	$L__BB0_8;
	add.s64 	%rd25, %rd1, %rd13;
	mov.b32 	%r14, 0;
	st.global.u32 	[%rd25], %r14;
	bra.uni 	$L__BB0_10;
$L__BB0_6:
	shl.b64 	%rd16, %rd28, 2;
	add.s64 	%rd17, %rd3, %rd16;
	ld.global.u32 	%r17, [%rd17];
	setp.ne.s32 	%p4, %r17, -1;
	@%p4 bra 	$L__BB0_8;
	add.s64 	%rd19, %rd1, %rd13;
	mov.b32 	%r13, 0;
	st.global.u32 	[%rd19], %r13;
	bra.uni 	$L__BB0_10;
$L__BB0_8:
	cvt.s64.s32 	%rd28, %r17;
	mul.wide.s32 	%rd22, %r17, 4;
	add.s64 	%rd23, %rd2, %rd22;
	ld.global.u32 	%r16, [%rd23];
	setp.eq.s32 	%p6, %r16, %r3;
	@%p6 bra 	$L__BB0_9;
	bra.uni 	$L__BB0_3;
$L__BB0_9:
	add.s64 	%rd27, %rd1, %rd13;
	mov.b32 	%r15, 1;
	st.global.u32 	[%rd27], %r15;
$L__BB0_10:
	ret;

}


// ===== COMPILED SASS (sm_100) =====

	.target	sm_100

	.elftype	@"ET_EXEC"


//--------------------- .note.nv.tkinfo           --------------------------
	.section	.note.nv.tkinfo,"",@"SHT_NOTE"
	.sectionflags	@"SHF_NOTE_NV_TKINFO"
	.tkinfo
        /*0018*/ 	.word	0x00000002
        /*0030*/ 	.string	""
        /*0030*/ 	.string	"ptxas"
        /*0030*/ 	.string	"Cuda compilation tools, release 13.0, V13.0.88"
        /*0030*/ 	.string	"Build cuda_13.0.r13.0/compiler.36424714_0"
        /*0030*/ 	.string	"-arch sm_100 -m 64 "



//--------------------- .note.nv.cuinfo           --------------------------
	.section	.note.nv.cuinfo,"",@"SHT_NOTE"
	.sectionflags	@"SHF_NOTE_NV_CUINFO"
        /*0018*/ 	.short	0x0002
        /*001a*/ 	.short	0x0064
        /*001c*/ 	.short	0x0082
	.zero		2


//--------------------- .nv.info                  --------------------------
	.section	.nv.info,"",@"SHT_CUDA_INFO"
	.align	4


	//----- nvinfo : EIATTR_REGCOUNT
	.align		4
        /*0000*/ 	.byte	0x04, 0x2f
        /*0002*/ 	.short	(.L_1 - .L_0)
	.align		4
.L_0:
        /*0004*/ 	.word	index@(_Z24cuda_flatten_tree_searchiPiS_S_S_S_)
        /*0008*/ 	.word	0x0000000c


	//----- nvinfo : EIATTR_FRAME_SIZE
	.align		4
.L_1:
        /*000c*/ 	.byte	0x04, 0x11
        /*000e*/ 	.short	(.L_3 - .L_2)
	.align		4
.L_2:
        /*0010*/ 	.word	index@(_Z24cuda_flatten_tree_searchiPiS_S_S_S_)
        /*0014*/ 	.word	0x00000000


	//----- nvinfo : EIATTR_MIN_STACK_SIZE
	.align		4
.L_3:
        /*0018*/ 	.byte	0x04, 0x12
        /*001a*/ 	.short	(.L_5 - .L_4)
	.align		4
.L_4:
        /*001c*/ 	.word	index@(_Z24cuda_flatten_tree_searchiPiS_S_S_S_)
        /*0020*/ 	.word	0x00000000
.L_5:


//--------------------- .nv.compat                --------------------------
	.section	.nv.compat,"",@"SHT_CUDA_COMPAT_INFO"
	.align	4
        /*0000*/ 	.byte	0x02, 0x09, 0x00, 0x00, 0x02, 0x02, 0x01, 0x00, 0x02, 0x05, 0x05, 0x00, 0x03, 0x07, 0x01, 0x01
        /*0010*/ 	.byte	0x02, 0x03, 0x00, 0x00, 0x02, 0x06, 0x01, 0x00, 0x04, 0x0b, 0x08, 0x00, 0x09, 0x00, 0x00, 0x00
        /*0020*/ 	.byte	0x00, 0x00, 0x00, 0x00


//--------------------- .nv.info._Z24cuda_flatten_tree_searchiPiS_S_S_S_ --------------------------
	.section	.nv.info._Z24cuda_flatten_tree_searchiPiS_S_S_S_,"",@"SHT_CUDA_INFO"
	.sectionflags	@""
	.align	4


	//----- nvinfo : EIATTR_CUDA_API_VERSION
	.align		4
        /*0000*/ 	.byte	0x04, 0x37
        /*0002*/ 	.short	(.L_7 - .L_6)
.L_6:
        /*0004*/ 	.word	0x00000082


	//----- nvinfo : EIATTR_KPARAM_INFO
	.align		4
.L_7:
        /*0008*/ 	.byte	0x04, 0x17
        /*000a*/ 	.short	(.L_9 - .L_8)
.L_8:
        /*000c*/ 	.word	0x00000000
        /*0010*/ 	.short	0x0005
        /*0012*/ 	.short	0x0028
        /*0014*/ 	.byte	0x00, 0xf5, 0x21, 0x00


	//----- nvinfo : EIATTR_KPARAM_INFO
	.align		4
.L_9:
        /*0018*/ 	.byte	0x04, 0x17
        /*001a*/ 	.short	(.L_11 - .L_10)
.L_10:
        /*001c*/ 	.word	0x00000000
        /*0020*/ 	.short	0x0004
        /*0022*/ 	.short	0x0020
        /*0024*/ 	.byte	0x00, 0xf5, 0x21, 0x00


	//----- nvinfo : EIATTR_KPARAM_INFO
	.align		4
.L_11:
        /*0028*/ 	.byte	0x04, 0x17
        /*002a*/ 	.short	(.L_13 - .L_12)
.L_12:
        /*002c*/ 	.word	0x00000000
        /*0030*/ 	.short	0x0003
        /*0032*/ 	.short	0x0018
        /*0034*/ 	.byte	0x00, 0xf5, 0x21, 0x00


	//----- nvinfo : EIATTR_KPARAM_INFO
	.align		4
.L_13:
        /*0038*/ 	.byte	0x04, 0x17
        /*003a*/ 	.short	(.L_15 - .L_14)
.L_14:
        /*003c*/ 	.word	0x00000000
        /*0040*/ 	.short	0x0002
        /*0042*/ 	.short	0x0010
        /*0044*/ 	.byte	0x00, 0xf5, 0x21, 0x00


	//----- nvinfo : EIATTR_KPARAM_INFO
	.align		4
.L_15:
        /*0048*/ 	.byte	0x04, 0x17
        /*004a*/ 	.short	(.L_17 - .L_16)
.L_16:
        /*004c*/ 	.word	0x00000000
        /*0050*/ 	.short	0x0001
        /*0052*/ 	.short	0x0008
        /*0054*/ 	.byte	0x00, 0xf5, 0x21, 0x00


	//----- nvinfo : EIATTR_KPARAM_INFO
	.align		4
.L_17:
        /*0058*/ 	.byte	0x04, 0x17
        /*005a*/ 	.short	(.L_19 - .L_18)
.L_18:
        /*005c*/ 	.word	0x00000000
        /*0060*/ 	.short	0x0000
        /*0062*/ 	.short	0x0000
        /*0064*/ 	.byte	0x00, 0xf0, 0x11, 0x00


	//----- nvinfo : EIATTR_SPARSE_MMA_MASK
	.align		4
.L_19:
        /*0068*/ 	.byte	0x03, 0x50
        /*006a*/ 	.short	0x0000


	//----- nvinfo : EIATTR_MAXREG_COUNT
	.align		4
        /*006c*/ 	.byte	0x03, 0x1b
        /*006e*/ 	.short	0x00ff


	//----- nvinfo : EIATTR_MERCURY_ISA_VERSION
	.align		4
        /*0070*/ 	.byte	0x03, 0x5f
        /*0072*/ 	.short	0x0101


	//----- nvinfo : EIATTR_VRC_CTA_INIT_COUNT
	.align		4
        /*0074*/ 	.byte	0x02, 0x4a
	.zero		1
	.zero		1


	//----- nvinfo : EIATTR_EXIT_INSTR_OFFSETS
	.align		4
        /*0078*/ 	.byte	0x04, 0x1c
        /*007a*/ 	.short	(.L_21 - .L_20)


	//   ....[0]....
.L_20:
        /*007c*/ 	.word	0x00000070


	//   ....[1]....
        /*0080*/ 	.word	0x00000210


	//   ....[2]....
        /*0084*/ 	.word	0x00000340


	//   ....[3]....
        /*0088*/ 	.word	0x00000380


	//----- nvinfo : EIATTR_CRS_STACK_SIZE
	.align		4
.L_21:
        /*008c*/ 	.byte	0x04, 0x1e
        /*008e*/ 	.short	(.L_23 - .L_22)
.L_22:
        /*0090*/ 	.word	0x00000000


	//----- nvinfo : EIATTR_CBANK_PARAM_SIZE
	.align		4
.L_23:
        /*0094*/ 	.byte	0x03, 0x19
        /*0096*/ 	.short	0x0030


	//----- nvinfo : EIATTR_PARAM_CBANK
	.align		4
        /*0098*/ 	.byte	0x04, 0x0a
        /*009a*/ 	.short	(.L_25 - .L_24)
	.align		4
.L_24:
        /*009c*/ 	.word	index@(.nv.constant0._Z24cuda_flatten_tree_searchiPiS_S_S_S_)
        /*00a0*/ 	.short	0x0380
        /*00a2*/ 	.short	0x0030


	//----- nvinfo : EIATTR_SW_WAR
	.align		4
.L_25:
        /*00a4*/ 	.byte	0x04, 0x36
        /*00a6*/ 	.short	(.L_27 - .L_26)
.L_26:
        /*00a8*/ 	.word	0x00000008
.L_27:


//--------------------- .nv.callgraph             --------------------------
	.section	.nv.callgraph,"",@"SHT_CUDA_CALLGRAPH"
	.align	4
	.sectionentsize	8
	.align		4
        /*0000*/ 	.word	0x00000000
	.align		4
        /*0004*/ 	.word	0xffffffff
	.align		4
        /*0008*/ 	.word	0x00000000
	.align		4
        /*000c*/ 	.word	0xfffffffe
	.align		4
        /*0010*/ 	.word	0x00000000
	.align		4
        /*0014*/ 	.word	0xfffffffd
	.align		4
        /*0018*/ 	.word	0x00000000
	.align		4
        /*001c*/ 	.word	0xfffffffc


//--------------------- .text._Z24cuda_flatten_tree_searchiPiS_S_S_S_ --------------------------
	.section	.text._Z24cuda_flatten_tree_searchiPiS_S_S_S_,"ax",@progbits
	.align	128
        .global         _Z24cuda_flatten_tree_searchiPiS_S_S_S_
        .type           _Z24cuda_flatten_tree_searchiPiS_S_S_S_,@function
        .size           _Z24cuda_flatten_tree_searchiPiS_S_S_S_,(.L_x_8 - _Z24cuda_flatten_tree_searchiPiS_S_S_S_)
        .other          _Z24cuda_flatten_tree_searchiPiS_S_S_S_,@"STO_CUDA_ENTRY STV_DEFAULT"
_Z24cuda_flatten_tree_searchiPiS_S_S_S_:
.text._Z24cuda_flatten_tree_searchiPiS_S_S_S_:
[----:B------:R-:W-:Y:S01]  /*0000*/  LDC R1, c[0x0][0x37c] ;  /* 0x0000df00ff017b82 */ /* 0x000fe20000000800 */
[----:B------:R-:W0:Y:S01]  /*0010*/  S2R R0, SR_CTAID.X ;  /* 0x0000000000007919 */ /* 0x000e220000002500 */
[----:B------:R-:W0:Y:S01]  /*0020*/  LDCU UR4, c[0x0][0x360] ;  /* 0x00006c00ff0477ac */ /* 0x000e220008000800 */
[----:B------:R-:W0:Y:S01]  /*0030*/  S2R R3, SR_TID.X ;  /* 0x0000000000037919 */ /* 0x000e220000002100 */
[----:B------:R-:W1:Y:S01]  /*0040*/  LDCU UR5, c[0x0][0x380] ;  /* 0x00007000ff0577ac */ /* 0x000e620008000800 */
[----:B0-----:R-:W-:-:S05]  /*0050*/  IMAD R0, R0, UR4, R3 ;  /* 0x0000000400007c24 */ /* 0x001fca000f8e0203 */
[----:B-1----:R-:W-:-:S13]  /*0060*/  ISETP.GE.AND P0, PT, R0, UR5, PT ;  /* 0x0000000500007c0c */ /* 0x002fda000bf06270 */
[----:B------:R-:W-:Y:S05]  /*0070*/  @P0 EXIT ;  /* 0x000000000000094d */ /* 0x000fea0003800000 */
[----:B------:R-:W0:Y:S01]  /*0080*/  LDC.64 R4, c[0x0][0x388] ;  /* 0x0000e200ff047b82 */ /* 0x000e220000000a00 */
[----:B------:R-:W1:Y:S01]  /*0090*/  LDCU.64 UR4, c[0x0][0x358] ;  /* 0x00006b00ff0477ac */ /* 0x000e620008000a00 */
[----:B------:R-:W2:Y:S06]  /*00a0*/  LDCU.64 UR6, c[0x0][0x3a0] ;  /* 0x00007400ff0677ac */ /* 0x000eac0008000a00 */
[----:B------:R-:W3:Y:S01]  /*00b0*/  LDC.64 R2, c[0x0][0x390] ;  /* 0x0000e400ff027b82 */ /* 0x000ee20000000a00 */
[----:B------:R-:W4:Y:S01]  /*00c0*/  LDCU.64 UR8, c[0x0][0x398] ;  /* 0x00007300ff0877ac */ /* 0x000f220008000a00 */
[----:B0-----:R-:W-:-:S05]  /*00d0*/  IMAD.WIDE R4, R0, 0x4, R4 ;  /* 0x0000000400047825 */ /* 0x001fca00078e0204 */
[----:B-1----:R-:W5:Y:S04]  /*00e0*/  LDG.E R9, desc[UR4][R4.64] ;  /* 0x0000000404097981 */ /* 0x002f68000c1e1900 */
[----:B---3--:R-:W5:Y:S01]  /*00f0*/  LDG.E R2, desc[UR4][R2.64] ;  /* 0x0000000402027981 */ /* 0x008f62000c1e1900 */
[----:B------:R-:W-:Y:S01]  /*0100*/  BSSY.RECONVERGENT B0, `(.L_x_0) ;  /* 0x000001f000007945 */ /* 0x000fe20003800200 */
[----:B-----5:R-:W-:-:S13]  /*0110*/  ISETP.NE.AND P0, PT, R2, R9, PT ;  /* 0x000000090200720c */ /* 0x020fda0003f05270 */
[----:B--2-4-:R-:W-:Y:S05]  /*0120*/  @!P0 BRA `(.L_x_1) ;  /* 0x0000000000708947 */ /* 0x014fea0003800000 */
[----:B------:R-:W0:Y:S01]  /*0130*/  LDC.64 R6, c[0x0][0x390] ;  /* 0x0000e400ff067b82 */ /* 0x000e220000000a00 */
[----:B------:R-:W-:Y:S01]  /*0140*/  IMAD.MOV.U32 R4, RZ, RZ, R2 ;  /* 0x000000ffff047224 */ /* 0x000fe200078e0002 */
[----:B------:R-:W-:-:S07]  /*0150*/  CS2R R2, SRZ ;  /* 0x0000000000027805 */ /* 0x000fce000001ff00 */
.L_x_6:
[----:B------:R-:W-:Y:S01]  /*0160*/  ISETP.GE.AND P0, PT, R4, R9, PT ;  /* 0x000000090400720c */ /* 0x000fe20003f06270 */
[----:B------:R-:W-:-:S12]  /*0170*/  BSSY.RECONVERGENT B1, `(.L_x_2) ;  /* 0x0000010000017945 */ /* 0x000fd80003800200 */
[----:B------:R-:W-:Y:S05]  /*0180*/  @P0 BRA `(.L_x_3) ;  /* 0x0000000000240947 */ /* 0x000fea0003800000 */
[----:B------:R-:W-:-:S04]  /*0190*/  LEA R4, P0, R2, UR6, 0x2 ;  /* 0x0000000602047c11 */ /* 0x000fc8000f8010ff */
[----:B------:R-:W-:-:S06]  /*01a0*/  LEA.HI.X R5, R2, UR7, R3, 0x2, P0 ;  /* 0x0000000702057c11 */ /* 0x000fcc00080f1403 */
[----:B------:R-:W2:Y:S02]  /*01b0*/  LDG.E R5, desc[UR4][R4.64] ;  /* 0x0000000404057981 */ /* 0x000ea4000c1e1900 */
[----:B--2---:R-:W-:-:S13]  /*01c0*/  ISETP.NE.AND P0, PT, R5, -0x1, PT ;  /* 0xffffffff0500780c */ /* 0x004fda0003f05270 */
[----:B------:R-:W-:Y:S05]  /*01d0*/  @P0 BRA `(.L_x_4) ;  /* 0x0000000000240947 */ /* 0x000fea0003800000 */
[----:B------:R-:W1:Y:S02]  /*01e0*/  LDC.64 R2, c[0x0][0x3a8] ;  /* 0x0000ea00ff027b82 */ /* 0x000e640000000a00 */
[----:B-1----:R-:W-:-:S05]  /*01f0*/  IMAD.WIDE R2, R0, 0x4, R2 ;  /* 0x0000000400027825 */ /* 0x002fca00078e0202 */
[----:B------:R-:W-:Y:S01]  /*0200*/  STG.E desc[UR4][R2.64], RZ ;  /* 0x000000ff02007986 */ /* 0x000fe2000c101904 */
[----:B------:R-:W-:Y:S05]  /*0210*/  EXIT ;  /* 0x000000000000794d */ /* 0x000fea0003800000 */
.L_x_3:
[----:B------:R-:W-:-:S04]  /*0220*/  LEA R4, P0, R2, UR8, 0x2 ;  /* 0x0000000802047c11 */ /* 0x000fc8000f8010ff */
[----:B------:R-:W-:-:S06]  /*0230*/  LEA.HI.X R5, R2, UR9, R3, 0x2, P0 ;  /* 0x0000000902057c11 */ /* 0x000fcc00080f1403 */
[----:B------:R-:W2:Y:S02]  /*0240*/  LDG.E R5, desc[UR4][R4.64] ;  /* 0x0000000404057981 */ /* 0x000ea4000c1e1900 */
[----:B--2---:R-:W-:-:S13]  /*0250*/  ISETP.NE.AND P0, PT, R5, -0x1, PT ;  /* 0xffffffff0500780c */ /* 0x004fda0003f05270 */
[----:B------:R-:W-:Y:S05]  /*0260*/  @!P0 BRA `(.L_x_5) ;  /* 0x0000000000388947 */ /* 0x000fea0003800000 */
.L_x_4:
[----:B------:R-:W-:Y:S05]  /*0270*/  BSYNC.RECONVERGENT B1 ;  /* 0x0000000000017941 */ /* 0x000fea0003800200 */
.L_x_2:
[----:B0-----:R-:W-:-:S05]  /*0280*/  IMAD.WIDE R2, R5, 0x4, R6 ;  /* 0x0000000405027825 */ /* 0x001fca00078e0206 */
[----:B------:R0:W2:Y:S01]  /*0290*/  LDG.E R4, desc[UR4][R2.64] ;  /* 0x0000000402047981 */ /* 0x0000a2000c1e1900 */
[--C-:B------:R-:W-:Y:S01]  /*02a0*/  SHF.R.S32.HI R8, RZ, 0x1f, R5.reuse ;  /* 0x0000001fff087819 */ /* 0x100fe20000011405 */
[----:B0-----:R-:W-:-:S04]  /*02b0*/  IMAD.MOV.U32 R2, RZ, RZ, R5 ;  /* 0x000000ffff027224 */ /* 0x001fc800078e0005 */
[----:B------:R-:W-:Y:S01]  /*02c0*/  IMAD.MOV.U32 R3, RZ, RZ, R8 ;  /* 0x000000ffff037224 */ /* 0x000fe200078e0008 */
[----:B--2---:R-:W-:-:S13]  /*02d0*/  ISETP.NE.AND P0, PT, R4, R9, PT ;  /* 0x000000090400720c */ /* 0x004fda0003f05270 */
[----:B------:R-:W-:Y:S05]  /*02e0*/  @P0 BRA `(.L_x_6) ;  /* 0xfffffffc009c0947 */ /* 0x000fea000383ffff */
.L_x_1:
[----:B------:R-:W-:Y:S05]  /*02f0*/  BSYNC.RECONVERGENT B0 ;  /* 0x0000000000007941 */ /* 0x000fea0003800200 */
.L_x_0:
[----:B------:R-:W0:Y:S01]  /*0300*/  LDC.64 R2, c[0x0][0x3a8] ;  /* 0x0000ea00ff027b82 */ /* 0x000e220000000a00 */
[----:B------:R-:W-:Y:S02]  /*0310*/  IMAD.MOV.U32 R5, RZ, RZ, 0x1 ;  /* 0x00000001ff057424 */ /* 0x000fe400078e00ff */
[----:B0-----:R-:W-:-:S05]  /*0320*/  IMAD.WIDE R2, R0, 0x4, R2 ;  /* 0x0000000400027825 */ /* 0x001fca00078e0202 */
[----:B------:R-:W-:Y:S01]  /*0330*/  STG.E desc[UR4][R2.64], R5 ;  /* 0x0000000502007986 */ /* 0x000fe2000c101904 */
[----:B------:R-:W-:Y:S05]  /*0340*/  EXIT ;  /* 0x000000000000794d */ /* 0x000fea0003800000 */
.L_x_5:
[----:B------:R-:W1:Y:S02]  /*0350*/  LDC.64 R2, c[0x0][0x3a8] ;  /* 0x0000ea00ff027b82 */ /* 0x000e640000000a00 */
[----:B-1----:R-:W-:-:S05]  /*0360*/  IMAD.WIDE R2, R0, 0x4, R2 ;  /* 0x0000000400027825 */ /* 0x002fca00078e0202 */
[----:B------:R-:W-:Y:S01]  /*0370*/  STG.E desc[UR4][R2.64], RZ ;  /* 0x000000ff02007986 */ /* 0x000fe2000c101904 */
[----:B------:R-:W-:Y:S05]  /*0380*/  EXIT ;  /* 0x000000000000794d */ /* 0x000fea0003800000 */
.L_x_7:
[----:B------:R-:W-:-:S00]  /*0390*/  BRA `(.L_x_7) ;  /* 0xfffffffc00fc7947 */ /* 0x000fc0000383ffff */
[----:B------:R-:W-:-:S00]  /*03a0*/  NOP ;  /* 0x0000000000007918 */ /* 0x000fc00000000000 */
        /* <DEDUP_REMOVED lines=13> */
.L_x_8:


//--------------------- .nv.shared.reserved.0     --------------------------
	.section	.nv.shared.reserved.0,"aw",@nobits
	.weak		__nv_reservedSMEM_offset_0_alias
	.size		__nv_reservedSMEM_offset_0_alias, 0, 64
	.other		__nv_reservedSMEM_offset_0_alias,@"STO_CUDA_RESERVED_SHARED STV_DEFAULT"
__nv_reservedSMEM_offset_0_alias:
	.zero		0
	.zero		64


//--------------------- .nv.constant0._Z24cuda_flatten_tree_searchiPiS_S_S_S_ --------------------------
	.section	.nv.constant0._Z24cuda_flatten_tree_searchiPiS_S_S_S_,"a",@progbits
	.sectionflags	@""
	.align	4
.nv.constant0._Z24cuda_flatten_tree_searchiPiS_S_S_S_:
	.zero		944


//--------------------- SYMBOLS --------------------------

	.type		.nv.reservedSmem.offset0,@object
	.size		.nv.reservedSmem.offset0,0x4
